	.headerflags	@"EF_CUDA_TEXMODE_UNIFIED EF_CUDA_64BIT_ADDRESS EF_CUDA_ACCELERATORS EF_CUDA_SM90 EF_CUDA_VIRTUAL_SM(EF_CUDA_SM90)"
	.elftype	@"ET_EXEC"


//--------------------- .nv.info                  --------------------------
	.section	.nv.info,"",@"SHT_CUDA_INFO"
	.align	4


	//----- nvinfo : EIATTR_REGCOUNT
	.align		4
        /*0000*/ 	.byte	0x04, 0x2f
        /*0002*/ 	.short	(.L_1 - .L_0)
	.align		4
.L_0:
        /*0004*/ 	.word	index@(triton_poi_fused_convolution_9)
        /*0008*/ 	.word	0x0000000c


	//----- nvinfo : EIATTR_MIN_STACK_SIZE
	.align		4
.L_1:
        /*000c*/ 	.byte	0x04, 0x12
        /*000e*/ 	.short	(.L_3 - .L_2)
	.align		4
.L_2:
        /*0010*/ 	.word	index@(triton_poi_fused_convolution_9)
        /*0014*/ 	.word	0x00000000


	//----- nvinfo : EIATTR_FRAME_SIZE
	.align		4
.L_3:
        /*0018*/ 	.byte	0x04, 0x11
        /*001a*/ 	.short	(.L_5 - .L_4)
	.align		4
.L_4:
        /*001c*/ 	.word	index@(triton_poi_fused_convolution_9)
        /*0020*/ 	.word	0x00000000


	//----- nvinfo : EIATTR_MIN_STACK_SIZE
	.align		4
.L_5:
        /*0024*/ 	.byte	0x04, 0x12
        /*0026*/ 	.short	(.L_7 - .L_6)
	.align		4
.L_6:
        /*0028*/ 	.word	index@(triton_poi_fused_convolution_9)
        /*002c*/ 	.word	0x00000000
.L_7:


//--------------------- .nv.info.triton_poi_fused_convolution_9 --------------------------
	.section	.nv.info.triton_poi_fused_convolution_9,"",@"SHT_CUDA_INFO"
	.sectionflags	@""
	.align	4


	//----- nvinfo : EIATTR_CUDA_API_VERSION
	.align		4
        /*0000*/ 	.byte	0x04, 0x37
        /*0002*/ 	.short	(.L_9 - .L_8)
.L_8:
        /*0004*/ 	.word	0x0000007c


	//----- nvinfo : EIATTR_KPARAM_INFO
	.align		4
.L_9:
        /*0008*/ 	.byte	0x04, 0x17
        /*000a*/ 	.short	(.L_11 - .L_10)
.L_10:
        /*000c*/ 	.word	0x00000000
        /*0010*/ 	.short	0x0002
        /*0012*/ 	.short	0x0010
        /*0014*/ 	.byte	0x00, 0xf0, 0x11, 0x00


	//----- nvinfo : EIATTR_KPARAM_INFO
	.align		4
.L_11:
        /*0018*/ 	.byte	0x04, 0x17
        /*001a*/ 	.short	(.L_13 - .L_12)
.L_12:
        /*001c*/ 	.word	0x00000000
        /*0020*/ 	.short	0x0001
        /*0022*/ 	.short	0x0008
        /*0024*/ 	.byte	0x00, 0xf4, 0x21, 0x00


	//----- nvinfo : EIATTR_KPARAM_INFO
	.align		4
.L_13:
        /*0028*/ 	.byte	0x04, 0x17
        /*002a*/ 	.short	(.L_15 - .L_14)
.L_14:
        /*002c*/ 	.word	0x00000000
        /*0030*/ 	.short	0x0000
        /*0032*/ 	.short	0x0000
        /*0034*/ 	.byte	0x00, 0xf4, 0x21, 0x00


	//----- nvinfo : EIATTR_SPARSE_MMA_MASK
	.align		4
.L_15:
        /*0038*/ 	.byte	0x03, 0x50
        /*003a*/ 	.short	0x0000


	//----- nvinfo : EIATTR_MAXREG_COUNT
	.align		4
        /*003c*/ 	.byte	0x03, 0x1b
        /*003e*/ 	.short	0x00ff


	//----- nvinfo : EIATTR_EXIT_INSTR_OFFSETS
	.align		4
        /*0040*/ 	.byte	0x04, 0x1c
        /*0042*/ 	.short	(.L_17 - .L_16)


	//   ....[0]....
.L_16:
        /*0044*/ 	.word	0x000001c0


	//   ....[1]....
        /*0048*/ 	.word	0x000001e0


	//----- nvinfo : EIATTR_REQNTID
	.align		4
.L_17:
        /*004c*/ 	.byte	0x04, 0x10
        /*004e*/ 	.short	(.L_19 - .L_18)
.L_18:
        /*0050*/ 	.word	0x00000080
        /*0054*/ 	.word	0x00000001
        /*0058*/ 	.word	0x00000001


	//----- nvinfo : EIATTR_CBANK_PARAM_SIZE
	.align		4
.L_19:
        /*005c*/ 	.byte	0x03, 0x19
        /*005e*/ 	.short	0x0014


	//----- nvinfo : EIATTR_PARAM_CBANK
	.align		4
        /*0060*/ 	.byte	0x04, 0x0a
        /*0062*/ 	.short	(.L_21 - .L_20)
	.align		4
.L_20:
        /*0064*/ 	.word	index@(.nv.constant0.triton_poi_fused_convolution_9)
        /*0068*/ 	.short	0x0210
        /*006a*/ 	.short	0x0014


	//----- nvinfo : EIATTR_SW_WAR
	.align		4
.L_21:
        /*006c*/ 	.byte	0x04, 0x36
        /*006e*/ 	.short	(.L_23 - .L_22)
.L_22:
        /*0070*/ 	.word	0x00000008
.L_23:


//--------------------- .nv.callgraph             --------------------------
	.section	.nv.callgraph,"",@"SHT_CUDA_CALLGRAPH"
	.align	4
	.sectionentsize	8
	.align		4
        /*0000*/ 	.word	0x00000000
	.align		4
        /*0004*/ 	.word	0xffffffff
	.align		4
        /*0008*/ 	.word	0x00000000
	.align		4
        /*000c*/ 	.word	0xfffffffe
	.align		4
        /*0010*/ 	.word	0x00000000
	.align		4
        /*0014*/ 	.word	0xfffffffd
	.align		4
        /*0018*/ 	.word	0x00000000
	.align		4
        /*001c*/ 	.word	0xfffffffc


//--------------------- .text.triton_poi_fused_convolution_9 --------------------------
	.section	.text.triton_poi_fused_convolution_9,"ax",@progbits
	.align	128
        .global         triton_poi_fused_convolution_9
        .type           triton_poi_fused_convolution_9,@function
        .size           triton_poi_fused_convolution_9,(.L_x_1 - triton_poi_fused_convolution_9)
        .other          triton_poi_fused_convolution_9,@"STO_CUDA_ENTRY STV_DEFAULT"
triton_poi_fused_convolution_9:
.text.triton_poi_fused_convolution_9:
[----:B------:R-:W0:Y:S02]  /*0000*/  LDC R1, c[0x0][0x28] ;  /* 0x00000a00ff017b82 */ /* 0x000e240000000800 */
[----:B------:R-:W1:Y:S01]  /*0010*/  S2R R0, SR_TID.X ;  /* 0x0000000000007919 */ /* 0x000e620000002100 */
[----:B------:R-:W2:Y:S01]  /*0020*/  LDC.64 R2, c[0x0][0x210] ;  /* 0x00008400ff027b82 */ /* 0x000ea20000000a00 */
[----:B------:R-:W-:Y:S01]  /*0030*/  ULDC.64 UR4, c[0x0][0x208] ;  /* 0x0000820000047ab9 */ /* 0x000fe20000000a00 */
[----:B------:R-:W3:Y:S06]  /*0040*/  S2R R7, SR_CTAID.X ;  /* 0x0000000000077919 */ /* 0x000eec0000002500 */
[----:B------:R-:W4:Y:S01]  /*0050*/  LDC.64 R4, c[0x0][0x218] ;  /* 0x00008600ff047b82 */ /* 0x000f220000000a00 */
[----:B-1----:R-:W-:Y:S01]  /*0060*/  IMAD.SHL.U32 R0, R0, 0x2, RZ ;  /* 0x0000000200007824 */ /* 0x002fe200078e00ff */
[----:B---3--:R-:W-:-:S04]  /*0070*/  SHF.R.S32.HI R6, RZ, 0x17, R7 ;  /* 0x00000017ff067819 */ /* 0x008fc80000011407 */
[----:B------:R-:W-:Y:S02]  /*0080*/  LOP3.LUT R0, R0, 0xfe, RZ, 0xc0, !PT ;  /* 0x000000fe00007812 */ /* 0x000fe400078ec0ff */
[----:B------:R-:W-:-:S03]  /*0090*/  SGXT R6, R6, 0x1 ;  /* 0x000000010606781a */ /* 0x000fc60000000200 */
[----:B------:R-:W-:-:S04]  /*00a0*/  IMAD R7, R7, 0x100, R0 ;  /* 0x0000010007077824 */ /* 0x000fc800078e0200 */
[C---:B--2---:R-:W-:Y:S01]  /*00b0*/  IMAD.WIDE R2, R7.reuse, 0x4, R2 ;  /* 0x0000000407027825 */ /* 0x044fe200078e0202 */
[----:B------:R-:W-:Y:S02]  /*00c0*/  LEA.HI R6, R6, R7, RZ, 0x2 ;  /* 0x0000000706067211 */ /* 0x000fe400078f10ff */
[----:B------:R-:W-:Y:S02]  /*00d0*/  ISETP.GE.AND P0, PT, R7, 0x200, PT ;  /* 0x000002000700780c */ /* 0x000fe40003f06270 */
[--C-:B------:R-:W-:Y:S02]  /*00e0*/  SHF.R.S32.HI R0, RZ, 0x2, R6.reuse ;  /* 0x00000002ff007819 */ /* 0x100fe40000011406 */
[----:B------:R-:W-:Y:S02]  /*00f0*/  SHF.R.S32.HI R9, RZ, 0x1f, R6 ;  /* 0x0000001fff097819 */ /* 0x000fe40000011406 */
[----:B------:R-:W-:Y:S02]  /*0100*/  CS2R R6, SRZ ;  /* 0x0000000000067805 */ /* 0x000fe4000001ff00 */
[----:B------:R-:W-:-:S04]  /*0110*/  LEA.HI R9, R9, R0, RZ, 0x5 ;  /* 0x0000000009097211 */ /* 0x000fc800078f28ff */
[----:B------:R-:W-:Y:S01]  /*0120*/  LOP3.LUT R9, R9, 0xffffffe0, RZ, 0xc0, !PT ;  /* 0xffffffe009097812 */ /* 0x000fe200078ec0ff */
[----:B------:R-:W2:Y:S04]  /*0130*/  @!P0 LDG.E.64 R6, desc[UR4][R2.64] ;  /* 0x0000000402068981 */ /* 0x000ea8000c1e1b00 */
[----:B------:R-:W-:Y:S02]  /*0140*/  IMAD.IADD R9, R0, 0x1, -R9 ;  /* 0x0000000100097824 */ /* 0x000fe400078e0a09 */
[----:B------:R-:W-:Y:S02]  /*0150*/  IMAD.MOV.U32 R0, RZ, RZ, RZ ;  /* 0x000000ffff007224 */ /* 0x000fe400078e00ff */
[----:B----4-:R-:W-:-:S04]  /*0160*/  IMAD.WIDE R4, R9, 0x4, R4 ;  /* 0x0000000409047825 */ /* 0x010fc800078e0204 */
[----:B------:R-:W-:Y:S01]  /*0170*/  IMAD.MOV.U32 R9, RZ, RZ, RZ ;  /* 0x000000ffff097224 */ /* 0x000fe200078e00ff */
[----:B------:R-:W2:Y:S05]  /*0180*/  @!P0 LDG.E.EL R0, desc[UR4][R4.64] ;  /* 0x0000000404008981 */ /* 0x000eaa000c2e1900 */
[----:B------:R-:W3:Y:S01]  /*0190*/  @!P0 LDG.E.EL R9, desc[UR4][R4.64] ;  /* 0x0000000404098981 */ /* 0x000ee2000c2e1900 */
[----:B--2---:R-:W-:Y:S01]  /*01a0*/  FADD R7, R0, R7 ;  /* 0x0000000700077221 */ /* 0x004fe20000000000 */
[----:B---3--:R-:W-:Y:S01]  /*01b0*/  FADD R6, R9, R6 ;  /* 0x0000000609067221 */ /* 0x008fe20000000000 */
[----:B------:R-:W-:Y:S06]  /*01c0*/  @P0 EXIT ;  /* 0x000000000000094d */ /* 0x000fec0003800000 */
[----:B------:R-:W-:Y:S01]  /*01d0*/  STG.E.64 desc[UR4][R2.64], R6 ;  /* 0x0000000602007986 */ /* 0x000fe2000c101b04 */
[----:B------:R-:W-:Y:S05]  /*01e0*/  EXIT ;  /* 0x000000000000794d */ /* 0x000fea0003800000 */
.L_x_0:
[----:B------:R-:W-:-:S00]  /*01f0*/  BRA `(.L_x_0) ;  /* 0xfffffffc00fc7947 */ /* 0x000fc0000383ffff */
[----:B------:R-:W-:-:S00]  /*0200*/  NOP ;  /* 0x0000000000007918 */ /* 0x000fc00000000000 */
[----:B------:R-:W-:-:S00]  /*0210*/  NOP ;  /* 0x0000000000007918 */ /* 0x000fc00000000000 */
[----:B------:R-:W-:-:S00]  /*0220*/  NOP ;  /* 0x0000000000007918 */ /* 0x000fc00000000000 */
[----:B------:R-:W-:-:S00]  /*0230*/  NOP ;  /* 0x0000000000007918 */ /* 0x000fc00000000000 */
[----:B------:R-:W-:-:S00]  /*0240*/  NOP ;  /* 0x0000000000007918 */ /* 0x000fc00000000000 */
[----:B------:R-:W-:-:S00]  /*0250*/  NOP ;  /* 0x0000000000007918 */ /* 0x000fc00000000000 */
[----:B------:R-:W-:-:S00]  /*0260*/  NOP ;  /* 0x0000000000007918 */ /* 0x000fc00000000000 */
[----:B------:R-:W-:-:S00]  /*0270*/  NOP ;  /* 0x0000000000007918 */ /* 0x000fc00000000000 */
.L_x_1:


//--------------------- .nv.constant0.triton_poi_fused_convolution_9 --------------------------
	.section	.nv.constant0.triton_poi_fused_convolution_9,"a",@progbits
	.sectionflags	@""
	.align	4
.nv.constant0.triton_poi_fused_convolution_9:
	.zero		548
